	.headerflags	@"EF_CUDA_TEXMODE_UNIFIED EF_CUDA_64BIT_ADDRESS EF_CUDA_ACCELERATORS EF_CUDA_SM90 EF_CUDA_VIRTUAL_SM(EF_CUDA_SM90)"
	.elftype	@"ET_EXEC"


//--------------------- .nv.info                  --------------------------
	.section	.nv.info,"",@"SHT_CUDA_INFO"
	.align	4


	//----- nvinfo : EIATTR_REGCOUNT
	.align		4
        /*0000*/ 	.byte	0x04, 0x2f
        /*0002*/ 	.short	(.L_3 - .L_2)
	.align		4
.L_2:
        /*0004*/ 	.word	index@(triton_poi_fused__native_batch_norm_legit_no_training_add_relu_threshold_backward_1)
        /*0008*/ 	.word	0x00000016


	//----- nvinfo : EIATTR_MIN_STACK_SIZE
	.align		4
.L_3:
        /*000c*/ 	.byte	0x04, 0x12
        /*000e*/ 	.short	(.L_5 - .L_4)
	.align		4
.L_4:
        /*0010*/ 	.word	index@(triton_poi_fused__native_batch_norm_legit_no_training_add_relu_threshold_backward_1)
        /*0014*/ 	.word	0x00000000


	//----- nvinfo : EIATTR_FRAME_SIZE
	.align		4
.L_5:
        /*0018*/ 	.byte	0x04, 0x11
        /*001a*/ 	.short	(.L_7 - .L_6)
	.align		4
.L_6:
        /*001c*/ 	.word	index@(triton_poi_fused__native_batch_norm_legit_no_training_add_relu_threshold_backward_1)
        /*0020*/ 	.word	0x00000000


	//----- nvinfo : EIATTR_MIN_STACK_SIZE
	.align		4
.L_7:
        /*0024*/ 	.byte	0x04, 0x12
        /*0026*/ 	.short	(.L_9 - .L_8)
	.align		4
.L_8:
        /*0028*/ 	.word	index@(triton_poi_fused__native_batch_norm_legit_no_training_add_relu_threshold_backward_1)
        /*002c*/ 	.word	0x00000000
.L_9:


//--------------------- .nv.info.triton_poi_fused__native_batch_norm_legit_no_training_add_relu_threshold_backward_1 --------------------------
	.section	.nv.info.triton_poi_fused__native_batch_norm_legit_no_training_add_relu_threshold_backward_1,"",@"SHT_CUDA_INFO"
	.sectionflags	@""
	.align	4


	//----- nvinfo : EIATTR_CUDA_API_VERSION
	.align		4
        /*0000*/ 	.byte	0x04, 0x37
        /*0002*/ 	.short	(.L_11 - .L_10)
.L_10:
        /*0004*/ 	.word	0x0000007c


	//----- nvinfo : EIATTR_KPARAM_INFO
	.align		4
.L_11:
        /*0008*/ 	.byte	0x04, 0x17
        /*000a*/ 	.short	(.L_13 - .L_12)
.L_12:
        /*000c*/ 	.word	0x00000000
        /*0010*/ 	.short	0x0009
        /*0012*/ 	.short	0x0048
        /*0014*/ 	.byte	0x00, 0xf0, 0x11, 0x00


	//----- nvinfo : EIATTR_KPARAM_INFO
	.align		4
.L_13:
        /*0018*/ 	.byte	0x04, 0x17
        /*001a*/ 	.short	(.L_15 - .L_14)
.L_14:
        /*001c*/ 	.word	0x00000000
        /*0020*/ 	.short	0x0008
        /*0022*/ 	.short	0x0040
        /*0024*/ 	.byte	0x00, 0xf4, 0x21, 0x00


	//----- nvinfo : EIATTR_KPARAM_INFO
	.align		4
.L_15:
        /*0028*/ 	.byte	0x04, 0x17
        /*002a*/ 	.short	(.L_17 - .L_16)
.L_16:
        /*002c*/ 	.word	0x00000000
        /*0030*/ 	.short	0x0007
        /*0032*/ 	.short	0x0038
        /*0034*/ 	.byte	0x00, 0xf4, 0x21, 0x00


	//----- nvinfo : EIATTR_KPARAM_INFO
	.align		4
.L_17:
        /*0038*/ 	.byte	0x04, 0x17
        /*003a*/ 	.short	(.L_19 - .L_18)
.L_18:
        /*003c*/ 	.word	0x00000000
        /*0040*/ 	.short	0x0006
        /*0042*/ 	.short	0x0030
        /*0044*/ 	.byte	0x00, 0xf4, 0x21, 0x00


	//----- nvinfo : EIATTR_KPARAM_INFO
	.align		4
.L_19:
        /*0048*/ 	.byte	0x04, 0x17
        /*004a*/ 	.short	(.L_21 - .L_20)
.L_20:
        /*004c*/ 	.word	0x00000000
        /*0050*/ 	.short	0x0005
        /*0052*/ 	.short	0x0028
        /*0054*/ 	.byte	0x00, 0xf4, 0x21, 0x00


	//----- nvinfo : EIATTR_KPARAM_INFO
	.align		4
.L_21:
        /*0058*/ 	.byte	0x04, 0x17
        /*005a*/ 	.short	(.L_23 - .L_22)
.L_22:
        /*005c*/ 	.word	0x00000000
        /*0060*/ 	.short	0x0004
        /*0062*/ 	.short	0x0020
        /*0064*/ 	.byte	0x00, 0xf4, 0x21, 0x00


	//----- nvinfo : EIATTR_KPARAM_INFO
	.align		4
.L_23:
        /*0068*/ 	.byte	0x04, 0x17
        /*006a*/ 	.short	(.L_25 - .L_24)
.L_24:
        /*006c*/ 	.word	0x00000000
        /*0070*/ 	.short	0x0003
        /*0072*/ 	.short	0x0018
        /*0074*/ 	.byte	0x00, 0xf4, 0x21, 0x00


	//----- nvinfo : EIATTR_KPARAM_INFO
	.align		4
.L_25:
        /*0078*/ 	.byte	0x04, 0x17
        /*007a*/ 	.short	(.L_27 - .L_26)
.L_26:
        /*007c*/ 	.word	0x00000000
        /*0080*/ 	.short	0x0002
        /*0082*/ 	.short	0x0010
        /*0084*/ 	.byte	0x00, 0xf4, 0x21, 0x00


	//----- nvinfo : EIATTR_KPARAM_INFO
	.align		4
.L_27:
        /*0088*/ 	.byte	0x04, 0x17
        /*008a*/ 	.short	(.L_29 - .L_28)
.L_28:
        /*008c*/ 	.word	0x00000000
        /*0090*/ 	.short	0x0001
        /*0092*/ 	.short	0x0008
        /*0094*/ 	.byte	0x00, 0xf4, 0x21, 0x00


	//----- nvinfo : EIATTR_KPARAM_INFO
	.align		4
.L_29:
        /*0098*/ 	.byte	0x04, 0x17
        /*009a*/ 	.short	(.L_31 - .L_30)
.L_30:
        /*009c*/ 	.word	0x00000000
        /*00a0*/ 	.short	0x0000
        /*00a2*/ 	.short	0x0000
        /*00a4*/ 	.byte	0x00, 0xf4, 0x21, 0x00


	//----- nvinfo : EIATTR_SPARSE_MMA_MASK
	.align		4
.L_31:
        /*00a8*/ 	.byte	0x03, 0x50
        /*00aa*/ 	.short	0x0000


	//----- nvinfo : EIATTR_MAXREG_COUNT
	.align		4
        /*00ac*/ 	.byte	0x03, 0x1b
        /*00ae*/ 	.short	0x00ff


	//----- nvinfo : EIATTR_EXIT_INSTR_OFFSETS
	.align		4
        /*00b0*/ 	.byte	0x04, 0x1c
        /*00b2*/ 	.short	(.L_33 - .L_32)


	//   ....[0]....
.L_32:
        /*00b4*/ 	.word	0x000003f0


	//   ....[1]....
        /*00b8*/ 	.word	0x00000410


	//----- nvinfo : EIATTR_REQNTID
	.align		4
.L_33:
        /*00bc*/ 	.byte	0x04, 0x10
        /*00be*/ 	.short	(.L_35 - .L_34)
.L_34:
        /*00c0*/ 	.word	0x00000080
        /*00c4*/ 	.word	0x00000001
        /*00c8*/ 	.word	0x00000001


	//----- nvinfo : EIATTR_CBANK_PARAM_SIZE
	.align		4
.L_35:
        /*00cc*/ 	.byte	0x03, 0x19
        /*00ce*/ 	.short	0x004c


	//----- nvinfo : EIATTR_PARAM_CBANK
	.align		4
        /*00d0*/ 	.byte	0x04, 0x0a
        /*00d2*/ 	.short	(.L_37 - .L_36)
	.align		4
.L_36:
        /*00d4*/ 	.word	index@(.nv.constant0.triton_poi_fused__native_batch_norm_legit_no_training_add_relu_threshold_backward_1)
        /*00d8*/ 	.short	0x0210
        /*00da*/ 	.short	0x004c


	//----- nvinfo : EIATTR_SW_WAR
	.align		4
.L_37:
        /*00dc*/ 	.byte	0x04, 0x36
        /*00de*/ 	.short	(.L_39 - .L_38)
.L_38:
        /*00e0*/ 	.word	0x00000008
.L_39:


//--------------------- .nv.callgraph             --------------------------
	.section	.nv.callgraph,"",@"SHT_CUDA_CALLGRAPH"
	.align	4
	.sectionentsize	8
	.align		4
        /*0000*/ 	.word	0x00000000
	.align		4
        /*0004*/ 	.word	0xffffffff
	.align		4
        /*0008*/ 	.word	0x00000000
	.align		4
        /*000c*/ 	.word	0xfffffffe
	.align		4
        /*0010*/ 	.word	0x00000000
	.align		4
        /*0014*/ 	.word	0xfffffffd
	.align		4
        /*0018*/ 	.word	0x00000000
	.align		4
        /*001c*/ 	.word	0xfffffffc


//--------------------- .nv.constant4             --------------------------
	.section	.nv.constant4,"a",@progbits
	.align	8
	.align		8
.nv.constant4:
        /*0000*/ 	.dword	_$_str
	.align		8
        /*0008*/ 	.dword	_$_str_$_2


//--------------------- .text.triton_poi_fused__native_batch_norm_legit_no_training_add_relu_threshold_backward_1 --------------------------
	.section	.text.triton_poi_fused__native_batch_norm_legit_no_training_add_relu_threshold_backward_1,"ax",@progbits
	.align	128
        .global         triton_poi_fused__native_batch_norm_legit_no_training_add_relu_threshold_backward_1
        .type           triton_poi_fused__native_batch_norm_legit_no_training_add_relu_threshold_backward_1,@function
        .size           triton_poi_fused__native_batch_norm_legit_no_training_add_relu_threshold_backward_1,(.L_x_1 - triton_poi_fused__native_batch_norm_legit_no_training_add_relu_threshold_backward_1)
        .other          triton_poi_fused__native_batch_norm_legit_no_training_add_relu_threshold_backward_1,@"STO_CUDA_ENTRY STV_DEFAULT"
triton_poi_fused__native_batch_norm_legit_no_training_add_relu_threshold_backward_1:
.text.triton_poi_fused__native_batch_norm_legit_no_training_add_relu_threshold_backward_1:
[----:B------:R-:W0:Y:S01]  /*0000*/  LDC R1, c[0x0][0x28] ;  /* 0x00000a00ff017b82 */ /* 0x000e220000000800 */
[----:B------:R-:W1:Y:S07]  /*0010*/  S2R R0, SR_TID.X ;  /* 0x0000000000007919 */ /* 0x000e6e0000002100 */
[----:B------:R-:W2:Y:S01]  /*0020*/  LDC.64 R12, c[0x0][0x220] ;  /* 0x00008800ff0c7b82 */ /* 0x000ea20000000a00 */
[----:B------:R-:W-:Y:S01]  /*0030*/  ULDC.64 UR4, c[0x0][0x208] ;  /* 0x0000820000047ab9 */ /* 0x000fe20000000a00 */
[----:B------:R-:W3:Y:S06]  /*0040*/  S2R R3, SR_CTAID.X ;  /* 0x0000000000037919 */ /* 0x000eec0000002500 */
[----:B------:R-:W4:Y:S08]  /*0050*/  LDC.64 R8, c[0x0][0x210] ;  /* 0x00008400ff087b82 */ /* 0x000f300000000a00 */
[----:B------:R-:W5:Y:S08]  /*0060*/  LDC.64 R10, c[0x0][0x218] ;  /* 0x00008600ff0a7b82 */ /* 0x000f700000000a00 */
[----:B------:R-:W4:Y:S08]  /*0070*/  LDC.64 R14, c[0x0][0x228] ;  /* 0x00008a00ff0e7b82 */ /* 0x000f300000000a00 */
[----:B------:R-:W5:Y:S01]  /*0080*/  LDC.64 R16, c[0x0][0x230] ;  /* 0x00008c00ff107b82 */ /* 0x000f620000000a00 */
[----:B-1----:R-:W-:-:S07]  /*0090*/  LOP3.LUT R0, R0, 0x7f, RZ, 0xc0, !PT ;  /* 0x0000007f00007812 */ /* 0x002fce00078ec0ff */
[----:B------:R-:W1:Y:S01]  /*00a0*/  LDC.64 R4, c[0x0][0x238] ;  /* 0x00008e00ff047b82 */ /* 0x000e620000000a00 */
[----:B---3--:R-:W-:Y:S01]  /*00b0*/  SHF.R.S32.HI R2, RZ, 0x18, R3 ;  /* 0x00000018ff027819 */ /* 0x008fe20000011403 */
[----:B------:R-:W-:Y:S01]  /*00c0*/  IMAD R0, R3, 0x80, R0 ;  /* 0x0000008003007824 */ /* 0x000fe200078e0200 */
[----:B------:R-:W-:Y:S01]  /*00d0*/  CS2R R6, SRZ ;  /* 0x0000000000067805 */ /* 0x000fe2000001ff00 */
[----:B------:R-:W-:Y:S01]  /*00e0*/  ULDC.64 UR6, c[0x0][0x250] ;  /* 0x0000940000067ab9 */ /* 0x000fe20000000a00 */
[----:B------:R-:W-:Y:S02]  /*00f0*/  SGXT R3, R2, 0x1 ;  /* 0x000000010203781a */ /* 0x000fe40000000200 */
[----:B------:R-:W-:Y:S02]  /*0100*/  ISETP.GE.AND P0, PT, R0, 0x100, PT ;  /* 0x000001000000780c */ /* 0x000fe40003f06270 */
[----:B------:R-:W-:-:S04]  /*0110*/  LEA.HI R3, R3, R0, RZ, 0x4 ;  /* 0x0000000003037211 */ /* 0x000fc800078f20ff */
[----:B------:R-:W-:-:S04]  /*0120*/  SHF.R.S32.HI R3, RZ, 0x4, R3 ;  /* 0x00000004ff037819 */ /* 0x000fc80000011403 */
[----:B------:R-:W-:-:S04]  /*0130*/  LEA.HI R2, R3, R3, RZ, 0x2 ;  /* 0x0000000303027211 */ /* 0x000fc800078f10ff */
[----:B------:R-:W-:-:S05]  /*0140*/  LOP3.LUT R2, R2, 0xfffffffc, RZ, 0xc0, !PT ;  /* 0xfffffffc02027812 */ /* 0x000fca00078ec0ff */
[----:B------:R-:W-:Y:S01]  /*0150*/  IMAD.IADD R19, R3, 0x1, -R2 ;  /* 0x0000000103137824 */ /* 0x000fe200078e0a02 */
[----:B------:R-:W-:-:S03]  /*0160*/  CS2R R2, SRZ ;  /* 0x0000000000027805 */ /* 0x000fc6000001ff00 */
[----:B--2---:R-:W-:-:S05]  /*0170*/  IMAD.WIDE R12, R19, 0x4, R12 ;  /* 0x00000004130c7825 */ /* 0x004fca00078e020c */
[----:B------:R2:W3:Y:S01]  /*0180*/  @!P0 LDG.E.EL R2, desc[UR4][R12.64] ;  /* 0x000000040c028981 */ /* 0x0004e2000c2e1900 */
[----:B----4-:R-:W-:-:S04]  /*0190*/  IMAD.WIDE R8, R0, 0x4, R8 ;  /* 0x0000000400087825 */ /* 0x010fc800078e0208 */
[C---:B-----5:R-:W-:Y:S01]  /*01a0*/  IMAD.WIDE R10, R19.reuse, 0x4, R10 ;  /* 0x00000004130a7825 */ /* 0x060fe200078e020a */
[----:B------:R4:W5:Y:S04]  /*01b0*/  @!P0 LDG.E R3, desc[UR4][R8.64] ;  /* 0x0000000408038981 */ /* 0x000968000c1e1900 */
[----:B------:R1:W5:Y:S01]  /*01c0*/  @!P0 LDG.E.EL R6, desc[UR4][R10.64] ;  /* 0x000000040a068981 */ /* 0x000362000c2e1900 */
[----:B0-2---:R-:W-:-:S04]  /*01d0*/  IMAD.WIDE R12, R19, 0x4, R14 ;  /* 0x00000004130c7825 */ /* 0x005fc800078e020e */
[----:B------:R-:W-:Y:S01]  /*01e0*/  IMAD.WIDE R14, R19, 0x4, R16 ;  /* 0x00000004130e7825 */ /* 0x000fe200078e0210 */
[----:B------:R-:W-:Y:S01]  /*01f0*/  CS2R R16, SRZ ;  /* 0x0000000000107805 */ /* 0x000fe2000001ff00 */
[----:B------:R-:W2:Y:S01]  /*0200*/  @!P0 LDG.E.EL R7, desc[UR4][R12.64] ;  /* 0x000000040c078981 */ /* 0x000ea2000c2e1900 */
[----:B----4-:R-:W0:Y:S01]  /*0210*/  LDC.64 R8, c[0x0][0x240] ;  /* 0x00009000ff087b82 */ /* 0x010e220000000a00 */
[----:B-1----:R-:W-:-:S03]  /*0220*/  IMAD.WIDE R4, R0, 0x4, R4 ;  /* 0x0000000400047825 */ /* 0x002fc600078e0204 */
[----:B------:R-:W2:Y:S04]  /*0230*/  @!P0 LDG.E.EL R16, desc[UR4][R14.64] ;  /* 0x000000040e108981 */ /* 0x000ea8000c2e1900 */
[----:B------:R1:W4:Y:S01]  /*0240*/  @!P0 LDG.E R17, desc[UR4][R4.64] ;  /* 0x0000000404118981 */ /* 0x000322000c1e1900 */
[----:B------:R-:W-:Y:S01]  /*0250*/  IMAD.MOV.U32 R11, RZ, RZ, 0x3e800000 ;  /* 0x3e800000ff0b7424 */ /* 0x000fe200078e00ff */
[----:B-1----:R-:W1:Y:S01]  /*0260*/  LDC.64 R4, c[0x0][0x248] ;  /* 0x00009200ff047b82 */ /* 0x002e620000000a00 */
[----:B0-----:R-:W-:-:S04]  /*0270*/  IMAD.WIDE R8, R0, 0x4, R8 ;  /* 0x0000000400087825 */ /* 0x001fc800078e0208 */
[----:B-1----:R-:W-:-:S04]  /*0280*/  IMAD.WIDE R4, R0, 0x4, R4 ;  /* 0x0000000400047825 */ /* 0x002fc800078e0204 */
[----:B---3--:R-:W-:-:S04]  /*0290*/  FADD R2, R2, 9.9999997473787516356e-06 ;  /* 0x3727c5ac02027421 */ /* 0x008fc80000000000 */
[----:B------:R-:W0:Y:S01]  /*02a0*/  MUFU.SQRT R10, R2 ;  /* 0x00000002000a7308 */ /* 0x000e220000002000 */
[----:B-----5:R-:W-:Y:S01]  /*02b0*/  FADD R3, -R6, R3 ;  /* 0x0000000306037221 */ /* 0x020fe20000000100 */
[C---:B0-----:R-:W-:Y:S02]  /*02c0*/  FSETP.GT.AND P1, PT, R10.reuse, 8.50705917302346158658e+37, PT ;  /* 0x7e8000000a00780b */ /* 0x041fe40003f24000 */
[----:B------:R-:W-:Y:S02]  /*02d0*/  FSETP.GEU.AND P2, PT, R10, 1.175494350822287508e-38, PT ;  /* 0x008000000a00780b */ /* 0x000fe40003f4e000 */
[----:B------:R-:W-:-:S09]  /*02e0*/  FSEL R11, R11, 1, P1 ;  /* 0x3f8000000b0b7808 */ /* 0x000fd20000800000 */
[----:B------:R-:W-:Y:S02]  /*02f0*/  @P1 FMUL R10, R10, 0.25 ;  /* 0x3e8000000a0a1820 */ /* 0x000fe40000400000 */
[----:B------:R-:W-:Y:S02]  /*0300*/  @!P2 FMUL R11, R11, 16777216 ;  /* 0x4b8000000b0ba820 */ /* 0x000fe40000400000 */
[----:B------:R-:W-:-:S06]  /*0310*/  @!P2 FMUL R10, R10, 16777216 ;  /* 0x4b8000000a0aa820 */ /* 0x000fcc0000400000 */
[----:B------:R-:W0:Y:S02]  /*0320*/  MUFU.RCP R10, R10 ;  /* 0x0000000a000a7308 */ /* 0x000e240000001000 */
[----:B0-----:R-:W-:-:S04]  /*0330*/  FMUL R2, R10, R11 ;  /* 0x0000000b0a027220 */ /* 0x001fc80000400000 */
[----:B------:R-:W-:-:S04]  /*0340*/  FMUL R3, R3, R2 ;  /* 0x0000000203037220 */ /* 0x000fc80000400000 */
[----:B--2---:R-:W-:-:S04]  /*0350*/  FFMA R16, R3, R7, R16 ;  /* 0x0000000703107223 */ /* 0x004fc80000000010 */
[C---:B----4-:R-:W-:Y:S01]  /*0360*/  FADD R7, R16.reuse, R17 ;  /* 0x0000001110077221 */ /* 0x050fe20000000000 */
[----:B------:R-:W-:-:S04]  /*0370*/  FSETP.GEU.AND P1, PT, R16, -R17, PT ;  /* 0x800000111000720b */ /* 0x000fc80003f2e000 */
[----:B------:R-:W-:Y:S01]  /*0380*/  FSEL R11, R7, RZ, P1 ;  /* 0x000000ff070b7208 */ /* 0x000fe20000800000 */
[----:B------:R0:W-:Y:S01]  /*0390*/  @!P0 STG.E desc[UR4][R8.64], R7 ;  /* 0x0000000708008986 */ /* 0x0001e2000c101904 */
[----:B------:R-:W-:Y:S02]  /*03a0*/  IADD3 R2, P1, R0, UR6, RZ ;  /* 0x0000000600027c10 */ /* 0x000fe4000ff3e0ff */
[----:B------:R-:W-:Y:S01]  /*03b0*/  FSETP.GTU.AND P2, PT, R11, RZ, PT ;  /* 0x000000ff0b00720b */ /* 0x000fe20003f4c000 */
[----:B------:R0:W-:Y:S01]  /*03c0*/  @!P0 STG.E desc[UR4][R4.64], R11 ;  /* 0x0000000b04008986 */ /* 0x0001e2000c101904 */
[----:B------:R-:W-:Y:S02]  /*03d0*/  LEA.HI.X.SX32 R3, R0, UR7, 0x1, P1 ;  /* 0x0000000700037c11 */ /* 0x000fe400088f0eff */
[----:B------:R-:W-:Y:S01]  /*03e0*/  SEL R13, RZ, 0x1, P2 ;  /* 0x00000001ff0d7807 */ /* 0x000fe20001000000 */
[----:B0-----:R-:W-:Y:S08]  /*03f0*/  @P0 EXIT ;  /* 0x000000000000094d */ /* 0x001ff00003800000 */
[----:B------:R-:W-:Y:S01]  /*0400*/  STG.E.U8 desc[UR4][R2.64], R13 ;  /* 0x0000000d02007986 */ /* 0x000fe2000c101104 */
[----:B------:R-:W-:Y:S05]  /*0410*/  EXIT ;  /* 0x000000000000794d */ /* 0x000fea0003800000 */
.L_x_0:
[----:B------:R-:W-:-:S00]  /*0420*/  BRA `(.L_x_0) ;  /* 0xfffffffc00fc7947 */ /* 0x000fc0000383ffff */
[----:B------:R-:W-:-:S00]  /*0430*/  NOP ;  /* 0x0000000000007918 */ /* 0x000fc00000000000 */
        /* <DEDUP_REMOVED lines=12> */
.L_x_1:


//--------------------- .nv.global.init           --------------------------
	.section	.nv.global.init,"aw",@progbits
.nv.global.init:
	.type		_$_str,@object
	.size		_$_str,(_$_str_$_2 - _$_str)
_$_str:
        /*0000*/ 	.byte	0x5f, 0x5f, 0x43, 0x55, 0x44, 0x41, 0x5f, 0x46, 0x54, 0x5a, 0x00
	.type		_$_str_$_2,@object
	.size		_$_str_$_2,(.L_1 - _$_str_$_2)
_$_str_$_2:
        /*000b*/ 	.byte	0x5f, 0x5f, 0x43, 0x55, 0x44, 0x41, 0x5f, 0x50, 0x52, 0x45, 0x43, 0x5f, 0x53, 0x51, 0x52, 0x54
        /*001b*/ 	.byte	0x00
.L_1:


//--------------------- .nv.constant0.triton_poi_fused__native_batch_norm_legit_no_training_add_relu_threshold_backward_1 --------------------------
	.section	.nv.constant0.triton_poi_fused__native_batch_norm_legit_no_training_add_relu_threshold_backward_1,"a",@progbits
	.sectionflags	@""
	.align	4
.nv.constant0.triton_poi_fused__native_batch_norm_legit_no_training_add_relu_threshold_backward_1:
	.zero		604
